//
// Generated by NVIDIA NVVM Compiler
//
// Compiler Build ID: CL-36424714
// Cuda compilation tools, release 13.0, V13.0.88
// Based on NVVM 20.0.0
//

.version 9.0
.target sm_100
.address_size 64

	// .globl	_Z11l1CacheTestPfS_ii

.visible .entry _Z11l1CacheTestPfS_ii(
	.param .u64 .ptr .align 1 _Z11l1CacheTestPfS_ii_param_0,
	.param .u64 .ptr .align 1 _Z11l1CacheTestPfS_ii_param_1,
	.param .u32 _Z11l1CacheTestPfS_ii_param_2,
	.param .u32 _Z11l1CacheTestPfS_ii_param_3
)
{
	.reg .pred 	%p<7>;
	.reg .b32 	%r<30>;
	.reg .b32 	%f<25>;
	.reg .b64 	%rd<15>;

	ld.param.u64 	%rd3, [_Z11l1CacheTestPfS_ii_param_0];
	ld.param.u64 	%rd2, [_Z11l1CacheTestPfS_ii_param_1];
	ld.param.u32 	%r11, [_Z11l1CacheTestPfS_ii_param_2];
	ld.param.u32 	%r12, [_Z11l1CacheTestPfS_ii_param_3];
	cvta.to.global.u64 	%rd1, %rd3;
	mov.u32 	%r13, %tid.x;
	mov.u32 	%r14, %ctaid.x;
	mov.u32 	%r15, %ntid.x;
	mad.lo.s32 	%r1, %r14, %r15, %r13;
	setp.ge.s32 	%p1, %r1, %r11;
	mov.f32 	%f24, 0f00000000;
	@%p1 bra 	$L__BB0_7;
	add.s32 	%r16, %r1, %r12;
	max.s32 	%r17, %r11, %r16;
	setp.lt.s32 	%p2, %r16, %r11;
	selp.u32 	%r18, 1, 0, %p2;
	add.s32 	%r19, %r16, %r18;
	sub.s32 	%r20, %r17, %r19;
	div.u32 	%r21, %r20, %r12;
	add.s32 	%r2, %r21, %r18;
	and.b32  	%r22, %r2, 3;
	setp.eq.s32 	%p3, %r22, 3;
	mov.f32 	%f24, 0f00000000;
	mov.u32 	%r28, %r1;
	@%p3 bra 	$L__BB0_4;
	add.s32 	%r23, %r2, 1;
	and.b32  	%r24, %r23, 3;
	neg.s32 	%r26, %r24;
	mov.f32 	%f24, 0f00000000;
	mov.u32 	%r28, %r1;
$L__BB0_3:
	.pragma "nounroll";
	mul.wide.s32 	%rd4, %r28, 4;
	add.s64 	%rd5, %rd1, %rd4;
	ld.global.f32 	%f12, [%rd5];
	add.f32 	%f24, %f24, %f12;
	add.s32 	%r28, %r28, %r12;
	add.s32 	%r26, %r26, 1;
	setp.ne.s32 	%p4, %r26, 0;
	@%p4 bra 	$L__BB0_3;
$L__BB0_4:
	setp.lt.u32 	%p5, %r2, 3;
	@%p5 bra 	$L__BB0_7;
	mul.wide.s32 	%rd8, %r12, 4;
	shl.b32 	%r25, %r12, 2;
$L__BB0_6:
	mul.wide.s32 	%rd6, %r28, 4;
	add.s64 	%rd7, %rd1, %rd6;
	ld.global.f32 	%f13, [%rd7];
	add.f32 	%f14, %f24, %f13;
	add.s64 	%rd9, %rd7, %rd8;
	ld.global.f32 	%f15, [%rd9];
	add.f32 	%f16, %f14, %f15;
	add.s64 	%rd10, %rd9, %rd8;
	ld.global.f32 	%f17, [%rd10];
	add.f32 	%f18, %f16, %f17;
	add.s64 	%rd11, %rd10, %rd8;
	ld.global.f32 	%f19, [%rd11];
	add.f32 	%f24, %f18, %f19;
	add.s32 	%r28, %r25, %r28;
	setp.lt.s32 	%p6, %r28, %r11;
	@%p6 bra 	$L__BB0_6;
$L__BB0_7:
	cvta.to.global.u64 	%rd12, %rd2;
	mul.wide.s32 	%rd13, %r1, 4;
	add.s64 	%rd14, %rd12, %rd13;
	st.global.f32 	[%rd14], %f24;
	ret;

}
	// .globl	_Z11l2CacheTestPfS_ii
.visible .entry _Z11l2CacheTestPfS_ii(
	.param .u64 .ptr .align 1 _Z11l2CacheTestPfS_ii_param_0,
	.param .u64 .ptr .align 1 _Z11l2CacheTestPfS_ii_param_1,
	.param .u32 _Z11l2CacheTestPfS_ii_param_2,
	.param .u32 _Z11l2CacheTestPfS_ii_param_3
)
{
	.reg .pred 	%p<3>;
	.reg .b32 	%r<14>;
	.reg .b32 	%f<9>;
	.reg .b64 	%rd<9>;

	ld.param.u64 	%rd2, [_Z11l2CacheTestPfS_ii_param_0];
	ld.param.u64 	%rd3, [_Z11l2CacheTestPfS_ii_param_1];
	ld.param.u32 	%r6, [_Z11l2CacheTestPfS_ii_param_2];
	ld.param.u32 	%r7, [_Z11l2CacheTestPfS_ii_param_3];
	mov.u32 	%r8, %tid.x;
	mov.u32 	%r9, %ctaid.x;
	mov.u32 	%r1, %ntid.x;
	mad.lo.s32 	%r2, %r9, %r1, %r8;
	setp.ge.s32 	%p1, %r2, %r6;
	mov.f32 	%f8, 0f00000000;
	@%p1 bra 	$L__BB1_3;
	mov.u32 	%r10, %nctaid.x;
	mul.lo.s32 	%r3, %r1, %r10;
	cvta.to.global.u64 	%rd1, %rd2;
	mov.f32 	%f8, 0f00000000;
	mov.u32 	%r13, %r2;
$L__BB1_2:
	mul.lo.s32 	%r11, %r13, %r7;
	rem.s32 	%r12, %r11, %r6;
	mul.wide.s32 	%rd4, %r12, 4;
	add.s64 	%rd5, %rd1, %rd4;
	ld.global.f32 	%f6, [%rd5];
	add.f32 	%f8, %f8, %f6;
	add.s32 	%r13, %r13, %r3;
	setp.lt.s32 	%p2, %r13, %r6;
	@%p2 bra 	$L__BB1_2;
$L__BB1_3:
	cvta.to.global.u64 	%rd6, %rd3;
	mul.wide.s32 	%rd7, %r2, 4;
	add.s64 	%rd8, %rd6, %rd7;
	st.global.f32 	[%rd8], %f8;
	ret;

}


// ===== COMPILED SASS (sm_100) =====

	.target	sm_100

	.elftype	@"ET_EXEC"


//--------------------- .note.nv.tkinfo           --------------------------
	.section	.note.nv.tkinfo,"",@"SHT_NOTE"
	.sectionflags	@"SHF_NOTE_NV_TKINFO"
	.tkinfo
        /*0018*/ 	.word	0x00000002
        /*0030*/ 	.string	""
        /*0030*/ 	.string	"ptxas"
        /*0030*/ 	.string	"Cuda compilation tools, release 13.0, V13.0.88"
        /*0030*/ 	.string	"Build cuda_13.0.r13.0/compiler.36424714_0"
        /*0030*/ 	.string	"-arch sm_100 -m 64 "



//--------------------- .note.nv.cuinfo           --------------------------
	.section	.note.nv.cuinfo,"",@"SHT_NOTE"
	.sectionflags	@"SHF_NOTE_NV_CUINFO"
        /*0018*/ 	.short	0x0002
        /*001a*/ 	.short	0x0064
        /*001c*/ 	.short	0x0082
	.zero		2


//--------------------- .nv.info                  --------------------------
	.section	.nv.info,"",@"SHT_CUDA_INFO"
	.align	4


	//----- nvinfo : EIATTR_REGCOUNT
	.align		4
        /*0000*/ 	.byte	0x04, 0x2f
        /*0002*/ 	.short	(.L_1 - .L_0)
	.align		4
.L_0:
        /*0004*/ 	.word	index@(_Z11l1CacheTestPfS_ii)
        /*0008*/ 	.word	0x0000000f


	//----- nvinfo : EIATTR_FRAME_SIZE
	.align		4
.L_1:
        /*000c*/ 	.byte	0x04, 0x11
        /*000e*/ 	.short	(.L_3 - .L_2)
	.align		4
.L_2:
        /*0010*/ 	.word	index@(_Z11l1CacheTestPfS_ii)
        /*0014*/ 	.word	0x00000000


	//----- nvinfo : EIATTR_REGCOUNT
	.align		4
.L_3:
        /*0018*/ 	.byte	0x04, 0x2f
        /*001a*/ 	.short	(.L_5 - .L_4)
	.align		4
.L_4:
        /*001c*/ 	.word	index@(_Z11l2CacheTestPfS_ii)
        /*0020*/ 	.word	0x00000013


	//----- nvinfo : EIATTR_FRAME_SIZE
	.align		4
.L_5:
        /*0024*/ 	.byte	0x04, 0x11
        /*0026*/ 	.short	(.L_7 - .L_6)
	.align		4
.L_6:
        /*0028*/ 	.word	index@(_Z11l2CacheTestPfS_ii)
        /*002c*/ 	.word	0x00000000


	//----- nvinfo : EIATTR_MIN_STACK_SIZE
	.align		4
.L_7:
        /*0030*/ 	.byte	0x04, 0x12
        /*0032*/ 	.short	(.L_9 - .L_8)
	.align		4
.L_8:
        /*0034*/ 	.word	index@(_Z11l2CacheTestPfS_ii)
        /*0038*/ 	.word	0x00000000


	//----- nvinfo : EIATTR_MIN_STACK_SIZE
	.align		4
.L_9:
        /*003c*/ 	.byte	0x04, 0x12
        /*003e*/ 	.short	(.L_11 - .L_10)
	.align		4
.L_10:
        /*0040*/ 	.word	index@(_Z11l1CacheTestPfS_ii)
        /*0044*/ 	.word	0x00000000
.L_11:


//--------------------- .nv.compat                --------------------------
	.section	.nv.compat,"",@"SHT_CUDA_COMPAT_INFO"
	.align	4
        /*0000*/ 	.byte	0x02, 0x09, 0x00, 0x00, 0x02, 0x02, 0x01, 0x00, 0x02, 0x05, 0x05, 0x00, 0x03, 0x07, 0x01, 0x01
        /*0010*/ 	.byte	0x02, 0x03, 0x00, 0x00, 0x02, 0x06, 0x01, 0x00, 0x04, 0x0b, 0x08, 0x00, 0x09, 0x00, 0x00, 0x00
        /*0020*/ 	.byte	0x00, 0x00, 0x00, 0x00


//--------------------- .nv.info._Z11l2CacheTestPfS_ii --------------------------
	.section	.nv.info._Z11l2CacheTestPfS_ii,"",@"SHT_CUDA_INFO"
	.sectionflags	@""
	.align	4


	//----- nvinfo : EIATTR_CUDA_API_VERSION
	.align		4
        /*0000*/ 	.byte	0x04, 0x37
        /*0002*/ 	.short	(.L_13 - .L_12)
.L_12:
        /*0004*/ 	.word	0x00000082


	//----- nvinfo : EIATTR_KPARAM_INFO
	.align		4
.L_13:
        /*0008*/ 	.byte	0x04, 0x17
        /*000a*/ 	.short	(.L_15 - .L_14)
.L_14:
        /*000c*/ 	.word	0x00000000
        /*0010*/ 	.short	0x0003
        /*0012*/ 	.short	0x0014
        /*0014*/ 	.byte	0x00, 0xf0, 0x11, 0x00


	//----- nvinfo : EIATTR_KPARAM_INFO
	.align		4
.L_15:
        /*0018*/ 	.byte	0x04, 0x17
        /*001a*/ 	.short	(.L_17 - .L_16)
.L_16:
        /*001c*/ 	.word	0x00000000
        /*0020*/ 	.short	0x0002
        /*0022*/ 	.short	0x0010
        /*0024*/ 	.byte	0x00, 0xf0, 0x11, 0x00


	//----- nvinfo : EIATTR_KPARAM_INFO
	.align		4
.L_17:
        /*0028*/ 	.byte	0x04, 0x17
        /*002a*/ 	.short	(.L_19 - .L_18)
.L_18:
        /*002c*/ 	.word	0x00000000
        /*0030*/ 	.short	0x0001
        /*0032*/ 	.short	0x0008
        /*0034*/ 	.byte	0x00, 0xf5, 0x21, 0x00


	//----- nvinfo : EIATTR_KPARAM_INFO
	.align		4
.L_19:
        /*0038*/ 	.byte	0x04, 0x17
        /*003a*/ 	.short	(.L_21 - .L_20)
.L_20:
        /*003c*/ 	.word	0x00000000
        /*0040*/ 	.short	0x0000
        /*0042*/ 	.short	0x0000
        /*0044*/ 	.byte	0x00, 0xf5, 0x21, 0x00


	//----- nvinfo : EIATTR_SPARSE_MMA_MASK
	.align		4
.L_21:
        /*0048*/ 	.byte	0x03, 0x50
        /*004a*/ 	.short	0x0000


	//----- nvinfo : EIATTR_MAXREG_COUNT
	.align		4
        /*004c*/ 	.byte	0x03, 0x1b
        /*004e*/ 	.short	0x00ff


	//----- nvinfo : EIATTR_MERCURY_ISA_VERSION
	.align		4
        /*0050*/ 	.byte	0x03, 0x5f
        /*0052*/ 	.short	0x0101


	//----- nvinfo : EIATTR_VRC_CTA_INIT_COUNT
	.align		4
        /*0054*/ 	.byte	0x02, 0x4a
	.zero		1
	.zero		1


	//----- nvinfo : EIATTR_EXIT_INSTR_OFFSETS
	.align		4
        /*0058*/ 	.byte	0x04, 0x1c
        /*005a*/ 	.short	(.L_23 - .L_22)


	//   ....[0]....
.L_22:
        /*005c*/ 	.word	0x00000320


	//----- nvinfo : EIATTR_CRS_STACK_SIZE
	.align		4
.L_23:
        /*0060*/ 	.byte	0x04, 0x1e
        /*0062*/ 	.short	(.L_25 - .L_24)
.L_24:
        /*0064*/ 	.word	0x00000000


	//----- nvinfo : EIATTR_CBANK_PARAM_SIZE
	.align		4
.L_25:
        /*0068*/ 	.byte	0x03, 0x19
        /*006a*/ 	.short	0x0018


	//----- nvinfo : EIATTR_PARAM_CBANK
	.align		4
        /*006c*/ 	.byte	0x04, 0x0a
        /*006e*/ 	.short	(.L_27 - .L_26)
	.align		4
.L_26:
        /*0070*/ 	.word	index@(.nv.constant0._Z11l2CacheTestPfS_ii)
        /*0074*/ 	.short	0x0380
        /*0076*/ 	.short	0x0018


	//----- nvinfo : EIATTR_SW_WAR
	.align		4
.L_27:
        /*0078*/ 	.byte	0x04, 0x36
        /*007a*/ 	.short	(.L_29 - .L_28)
.L_28:
        /*007c*/ 	.word	0x00000008
.L_29:


//--------------------- .nv.info._Z11l1CacheTestPfS_ii --------------------------
	.section	.nv.info._Z11l1CacheTestPfS_ii,"",@"SHT_CUDA_INFO"
	.sectionflags	@""
	.align	4


	//----- nvinfo : EIATTR_CUDA_API_VERSION
	.align		4
        /*0000*/ 	.byte	0x04, 0x37
        /*0002*/ 	.short	(.L_31 - .L_30)
.L_30:
        /*0004*/ 	.word	0x00000082


	//----- nvinfo : EIATTR_KPARAM_INFO
	.align		4
.L_31:
        /*0008*/ 	.byte	0x04, 0x17
        /*000a*/ 	.short	(.L_33 - .L_32)
.L_32:
        /*000c*/ 	.word	0x00000000
        /*0010*/ 	.short	0x0003
        /*0012*/ 	.short	0x0014
        /*0014*/ 	.byte	0x00, 0xf0, 0x11, 0x00


	//----- nvinfo : EIATTR_KPARAM_INFO
	.align		4
.L_33:
        /*0018*/ 	.byte	0x04, 0x17
        /*001a*/ 	.short	(.L_35 - .L_34)
.L_34:
        /*001c*/ 	.word	0x00000000
        /*0020*/ 	.short	0x0002
        /*0022*/ 	.short	0x0010
        /*0024*/ 	.byte	0x00, 0xf0, 0x11, 0x00


	//----- nvinfo : EIATTR_KPARAM_INFO
	.align		4
.L_35:
        /*0028*/ 	.byte	0x04, 0x17
        /*002a*/ 	.short	(.L_37 - .L_36)
.L_36:
        /*002c*/ 	.word	0x00000000
        /*0030*/ 	.short	0x0001
        /*0032*/ 	.short	0x0008
        /*0034*/ 	.byte	0x00, 0xf5, 0x21, 0x00


	//----- nvinfo : EIATTR_KPARAM_INFO
	.align		4
.L_37:
        /*0038*/ 	.byte	0x04, 0x17
        /*003a*/ 	.short	(.L_39 - .L_38)
.L_38:
        /*003c*/ 	.word	0x00000000
        /*0040*/ 	.short	0x0000
        /*0042*/ 	.short	0x0000
        /*0044*/ 	.byte	0x00, 0xf5, 0x21, 0x00


	//----- nvinfo : EIATTR_SPARSE_MMA_MASK
	.align		4
.L_39:
        /*0048*/ 	.byte	0x03, 0x50
        /*004a*/ 	.short	0x0000


	//----- nvinfo : EIATTR_MAXREG_COUNT
	.align		4
        /*004c*/ 	.byte	0x03, 0x1b
        /*004e*/ 	.short	0x00ff


	//----- nvinfo : EIATTR_MERCURY_ISA_VERSION
	.align		4
        /*0050*/ 	.byte	0x03, 0x5f
        /*0052*/ 	.short	0x0101


	//----- nvinfo : EIATTR_VRC_CTA_INIT_COUNT
	.align		4
        /*0054*/ 	.byte	0x02, 0x4a
	.zero		1
	.zero		1


	//----- nvinfo : EIATTR_EXIT_INSTR_OFFSETS
	.align		4
        /*0058*/ 	.byte	0x04, 0x1c
        /*005a*/ 	.short	(.L_41 - .L_40)


	//   ....[0]....
.L_40:
        /*005c*/ 	.word	0x000004e0


	//----- nvinfo : EIATTR_CRS_STACK_SIZE
	.align		4
.L_41:
        /*0060*/ 	.byte	0x04, 0x1e
        /*0062*/ 	.short	(.L_43 - .L_42)
.L_42:
        /*0064*/ 	.word	0x00000000


	//----- nvinfo : EIATTR_CBANK_PARAM_SIZE
	.align		4
.L_43:
        /*0068*/ 	.byte	0x03, 0x19
        /*006a*/ 	.short	0x0018


	//----- nvinfo : EIATTR_PARAM_CBANK
	.align		4
        /*006c*/ 	.byte	0x04, 0x0a
        /*006e*/ 	.short	(.L_45 - .L_44)
	.align		4
.L_44:
        /*0070*/ 	.word	index@(.nv.constant0._Z11l1CacheTestPfS_ii)
        /*0074*/ 	.short	0x0380
        /*0076*/ 	.short	0x0018


	//----- nvinfo : EIATTR_SW_WAR
	.align		4
.L_45:
        /*0078*/ 	.byte	0x04, 0x36
        /*007a*/ 	.short	(.L_47 - .L_46)
.L_46:
        /*007c*/ 	.word	0x00000008
.L_47:


//--------------------- .nv.callgraph             --------------------------
	.section	.nv.callgraph,"",@"SHT_CUDA_CALLGRAPH"
	.align	4
	.sectionentsize	8
	.align		4
        /*0000*/ 	.word	0x00000000
	.align		4
        /*0004*/ 	.word	0xffffffff
	.align		4
        /*0008*/ 	.word	0x00000000
	.align		4
        /*000c*/ 	.word	0xfffffffe
	.align		4
        /*0010*/ 	.word	0x00000000
	.align		4
        /*0014*/ 	.word	0xfffffffd
	.align		4
        /*0018*/ 	.word	0x00000000
	.align		4
        /*001c*/ 	.word	0xfffffffc


//--------------------- .text._Z11l2CacheTestPfS_ii --------------------------
	.section	.text._Z11l2CacheTestPfS_ii,"ax",@progbits
	.align	128
        .global         _Z11l2CacheTestPfS_ii
        .type           _Z11l2CacheTestPfS_ii,@function
        .size           _Z11l2CacheTestPfS_ii,(.L_x_11 - _Z11l2CacheTestPfS_ii)
        .other          _Z11l2CacheTestPfS_ii,@"STO_CUDA_ENTRY STV_DEFAULT"
_Z11l2CacheTestPfS_ii:
.text._Z11l2CacheTestPfS_ii:
[----:B------:R-:W-:Y:S01]  /*0000*/  LDC R1, c[0x0][0x37c] ;  /* 0x0000df00ff017b82 */ /* 0x000fe20000000800 */
[----:B------:R-:W0:Y:S07]  /*0010*/  S2R R11, SR_TID.X ;  /* 0x00000000000b7919 */ /* 0x000e2e0000002100 */
[----:B------:R-:W0:Y:S01]  /*0020*/  S2UR UR4, SR_CTAID.X ;  /* 0x00000000000479c3 */ /* 0x000e220000002500 */
[----:B------:R-:W-:Y:S01]  /*0030*/  BSSY.RECONVERGENT B0, `(.L_x_0) ;  /* 0x000002d000007945 */ /* 0x000fe20003800200 */
[----:B------:R-:W-:-:S06]  /*0040*/  IMAD.MOV.U32 R13, RZ, RZ, RZ ;  /* 0x000000ffff0d7224 */ /* 0x000fcc00078e00ff */
[----:B------:R-:W0:Y:S08]  /*0050*/  LDC R16, c[0x0][0x360] ;  /* 0x0000d800ff107b82 */ /* 0x000e300000000800 */
[----:B------:R-:W1:Y:S08]  /*0060*/  LDC R14, c[0x0][0x390] ;  /* 0x0000e400ff0e7b82 */ /* 0x000e700000000800 */
[----:B------:R-:W2:Y:S01]  /*0070*/  LDC.64 R2, c[0x0][0x388] ;  /* 0x0000e200ff027b82 */ /* 0x000ea20000000a00 */
[----:B0-----:R-:W-:Y:S01]  /*0080*/  IMAD R11, R16, UR4, R11 ;  /* 0x00000004100b7c24 */ /* 0x001fe2000f8e020b */
[----:B------:R-:W0:Y:S04]  /*0090*/  LDCU.64 UR4, c[0x0][0x358] ;  /* 0x00006b00ff0477ac */ /* 0x000e280008000a00 */
[C---:B-1----:R-:W-:Y:S01]  /*00a0*/  ISETP.GE.AND P0, PT, R11.reuse, R14, PT ;  /* 0x0000000e0b00720c */ /* 0x042fe20003f06270 */
[----:B--2---:R-:W-:-:S12]  /*00b0*/  IMAD.WIDE R2, R11, 0x4, R2 ;  /* 0x000000040b027825 */ /* 0x004fd800078e0202 */
[----:B0-----:R-:W-:Y:S05]  /*00c0*/  @P0 BRA `(.L_x_1) ;  /* 0x00000000008c0947 */ /* 0x001fea0003800000 */
[-C--:B------:R-:W-:Y:S01]  /*00d0*/  IABS R0, R14.reuse ;  /* 0x0000000e00007213 */ /* 0x080fe20000000000 */
[----:B------:R-:W0:Y:S01]  /*00e0*/  LDC.64 R6, c[0x0][0x380] ;  /* 0x0000e000ff067b82 */ /* 0x000e220000000a00 */
[----:B------:R-:W1:Y:S01]  /*00f0*/  LDCU UR6, c[0x0][0x370] ;  /* 0x00006e00ff0677ac */ /* 0x000e620008000800 */
[----:B------:R-:W-:Y:S01]  /*0100*/  ISETP.NE.AND P0, PT, R14, RZ, PT ;  /* 0x000000ff0e00720c */ /* 0x000fe20003f05270 */
[----:B------:R-:W2:Y:S01]  /*0110*/  I2F.RP R10, R0 ;  /* 0x00000000000a7306 */ /* 0x000ea20000209400 */
[----:B------:R-:W-:-:S04]  /*0120*/  LOP3.LUT R14, RZ, R14, RZ, 0x33, !PT ;  /* 0x0000000eff0e7212 */ /* 0x000fc800078e33ff */
[----:B------:R-:W3:Y:S03]  /*0130*/  LDC.64 R4, c[0x0][0x390] ;  /* 0x0000e400ff047b82 */ /* 0x000ee60000000a00 */
[----:B--2---:R-:W2:Y:S02]  /*0140*/  MUFU.RCP R10, R10 ;  /* 0x0000000a000a7308 */ /* 0x004ea40000001000 */
[----:B--2---:R-:W-:Y:S02]  /*0150*/  VIADD R8, R10, 0xffffffe ;  /* 0x0ffffffe0a087836 */ /* 0x004fe40000000000 */
[----:B-1----:R-:W-:-:S04]  /*0160*/  IMAD R10, R16, UR6, RZ ;  /* 0x00000006100a7c24 */ /* 0x002fc8000f8e02ff */
[----:B------:R1:W2:Y:S02]  /*0170*/  F2I.FTZ.U32.TRUNC.NTZ R9, R8 ;  /* 0x0000000800097305 */ /* 0x0002a4000021f000 */
[----:B-1----:R-:W-:Y:S01]  /*0180*/  IMAD.MOV.U32 R8, RZ, RZ, RZ ;  /* 0x000000ffff087224 */ /* 0x002fe200078e00ff */
[----:B--2---:R-:W-:-:S05]  /*0190*/  IADD3 R13, PT, PT, RZ, -R9, RZ ;  /* 0x80000009ff0d7210 */ /* 0x004fca0007ffe0ff */
[----:B------:R-:W-:-:S04]  /*01a0*/  IMAD R13, R13, R0, RZ ;  /* 0x000000000d0d7224 */ /* 0x000fc800078e02ff */
[----:B------:R-:W-:-:S04]  /*01b0*/  IMAD.HI.U32 R12, R9, R13, R8 ;  /* 0x0000000d090c7227 */ /* 0x000fc800078e0008 */
[----:B0--3--:R-:W-:-:S07]  /*01c0*/  HFMA2 R13, -RZ, RZ, 0, 0 ;  /* 0x00000000ff0d7431 */ /* 0x009fce00000001ff */
.L_x_2:
[----:B------:R-:W-:Y:S01]  /*01d0*/  IMAD R15, R11, R5, RZ ;  /* 0x000000050b0f7224 */ /* 0x000fe200078e02ff */
[----:B------:R-:W-:-:S04]  /*01e0*/  IABS R16, R4 ;  /* 0x0000000400107213 */ /* 0x000fc80000000000 */
[----:B------:R-:W-:Y:S02]  /*01f0*/  IABS R9, R15 ;  /* 0x0000000f00097213 */ /* 0x000fe40000000000 */
[----:B------:R-:W-:-:S03]  /*0200*/  ISETP.GE.AND P2, PT, R15, RZ, PT ;  /* 0x000000ff0f00720c */ /* 0x000fc60003f46270 */
[----:B------:R-:W-:-:S04]  /*0210*/  IMAD.HI.U32 R8, R12, R9, RZ ;  /* 0x000000090c087227 */ /* 0x000fc800078e00ff */
[----:B------:R-:W-:-:S04]  /*0220*/  IMAD.MOV R8, RZ, RZ, -R8 ;  /* 0x000000ffff087224 */ /* 0x000fc800078e0a08 */
[----:B------:R-:W-:-:S05]  /*0230*/  IMAD R9, R16, R8, R9 ;  /* 0x0000000810097224 */ /* 0x000fca00078e0209 */
[----:B------:R-:W-:-:S13]  /*0240*/  ISETP.GT.U32.AND P1, PT, R0, R9, PT ;  /* 0x000000090000720c */ /* 0x000fda0003f24070 */
[----:B------:R-:W-:-:S04]  /*0250*/  @!P1 IADD3 R9, PT, PT, R9, -R16, RZ ;  /* 0x8000001009099210 */ /* 0x000fc80007ffe0ff */
[----:B------:R-:W-:-:S13]  /*0260*/  ISETP.GT.U32.AND P1, PT, R0, R9, PT ;  /* 0x000000090000720c */ /* 0x000fda0003f24070 */
[----:B------:R-:W-:-:S05]  /*0270*/  @!P1 IMAD.IADD R9, R9, 0x1, -R16 ;  /* 0x0000000109099824 */ /* 0x000fca00078e0a10 */
[----:B------:R-:W-:-:S04]  /*0280*/  @!P2 IADD3 R9, PT, PT, -R9, RZ, RZ ;  /* 0x000000ff0909a210 */ /* 0x000fc80007ffe1ff */
[----:B------:R-:W-:-:S05]  /*0290*/  SEL R9, R14, R9, !P0 ;  /* 0x000000090e097207 */ /* 0x000fca0004000000 */
[----:B------:R-:W-:-:S06]  /*02a0*/  IMAD.WIDE R8, R9, 0x4, R6 ;  /* 0x0000000409087825 */ /* 0x000fcc00078e0206 */
[----:B------:R-:W2:Y:S01]  /*02b0*/  LDG.E R8, desc[UR4][R8.64] ;  /* 0x0000000408087981 */ /* 0x000ea2000c1e1900 */
[----:B------:R-:W-:-:S04]  /*02c0*/  IADD3 R11, PT, PT, R10, R11, RZ ;  /* 0x0000000b0a0b7210 */ /* 0x000fc80007ffe0ff */
[----:B------:R-:W-:Y:S01]  /*02d0*/  ISETP.GE.AND P1, PT, R11, R4, PT ;  /* 0x000000040b00720c */ /* 0x000fe20003f26270 */
[----:B--2---:R-:W-:-:S12]  /*02e0*/  FADD R13, R8, R13 ;  /* 0x0000000d080d7221 */ /* 0x004fd80000000000 */
[----:B------:R-:W-:Y:S05]  /*02f0*/  @!P1 BRA `(.L_x_2) ;  /* 0xfffffffc00b49947 */ /* 0x000fea000383ffff */
.L_x_1:
[----:B------:R-:W-:Y:S05]  /*0300*/  BSYNC.RECONVERGENT B0 ;  /* 0x0000000000007941 */ /* 0x000fea0003800200 */
.L_x_0:
[----:B------:R-:W-:Y:S01]  /*0310*/  STG.E desc[UR4][R2.64], R13 ;  /* 0x0000000d02007986 */ /* 0x000fe2000c101904 */
[----:B------:R-:W-:Y:S05]  /*0320*/  EXIT ;  /* 0x000000000000794d */ /* 0x000fea0003800000 */
.L_x_3:
[----:B------:R-:W-:-:S00]  /*0330*/  BRA `(.L_x_3) ;  /* 0xfffffffc00fc7947 */ /* 0x000fc0000383ffff */
[----:B------:R-:W-:-:S00]  /*0340*/  NOP ;  /* 0x0000000000007918 */ /* 0x000fc00000000000 */
        /* <DEDUP_REMOVED lines=11> */
.L_x_11:


//--------------------- .text._Z11l1CacheTestPfS_ii --------------------------
	.section	.text._Z11l1CacheTestPfS_ii,"ax",@progbits
	.align	128
        .global         _Z11l1CacheTestPfS_ii
        .type           _Z11l1CacheTestPfS_ii,@function
        .size           _Z11l1CacheTestPfS_ii,(.L_x_12 - _Z11l1CacheTestPfS_ii)
        .other          _Z11l1CacheTestPfS_ii,@"STO_CUDA_ENTRY STV_DEFAULT"
_Z11l1CacheTestPfS_ii:
.text._Z11l1CacheTestPfS_ii:
[----:B------:R-:W-:Y:S01]  /*0000*/  LDC R1, c[0x0][0x37c] ;  /* 0x0000df00ff017b82 */ /* 0x000fe20000000800 */
[----:B------:R-:W0:Y:S07]  /*0010*/  S2R R0, SR_TID.X ;  /* 0x0000000000007919 */ /* 0x000e2e0000002100 */
[----:B------:R-:W0:Y:S01]  /*0020*/  S2UR UR6, SR_CTAID.X ;  /* 0x00000000000679c3 */ /* 0x000e220000002500 */
[----:B------:R-:W1:Y:S01]  /*0030*/  LDCU UR7, c[0x0][0x390] ;  /* 0x00007200ff0777ac */ /* 0x000e620008000800 */
[----:B------:R-:W-:Y:S01]  /*0040*/  BSSY.RECONVERGENT B0, `(.L_x_4) ;  /* 0x0000046000007945 */ /* 0x000fe20003800200 */
[----:B------:R-:W-:Y:S01]  /*0050*/  HFMA2 R2, -RZ, RZ, 0, 0 ;  /* 0x00000000ff027431 */ /* 0x000fe200000001ff */
[----:B------:R-:W2:Y:S04]  /*0060*/  LDCU.64 UR4, c[0x0][0x358] ;  /* 0x00006b00ff0477ac */ /* 0x000ea80008000a00 */
[----:B------:R-:W0:Y:S02]  /*0070*/  LDC R3, c[0x0][0x360] ;  /* 0x0000d800ff037b82 */ /* 0x000e240000000800 */
[----:B0-----:R-:W-:-:S05]  /*0080*/  IMAD R0, R3, UR6, R0 ;  /* 0x0000000603007c24 */ /* 0x001fca000f8e0200 */
[----:B-1----:R-:W-:-:S13]  /*0090*/  ISETP.GE.AND P0, PT, R0, UR7, PT ;  /* 0x0000000700007c0c */ /* 0x002fda000bf06270 */
[----:B--2---:R-:W-:Y:S05]  /*00a0*/  @P0 BRA `(.L_x_5) ;  /* 0x0000000000fc0947 */ /* 0x004fea0003800000 */
[----:B------:R-:W0:Y:S01]  /*00b0*/  LDC R3, c[0x0][0x394] ;  /* 0x0000e500ff037b82 */ /* 0x000e220000000800 */
[----:B------:R-:W-:Y:S01]  /*00c0*/  BSSY.RECONVERGENT B1, `(.L_x_6) ;  /* 0x000002c000017945 */ /* 0x000fe20003800200 */
[----:B------:R-:W-:Y:S01]  /*00d0*/  MOV R12, R0 ;  /* 0x00000000000c7202 */ /* 0x000fe20000000f00 */
[----:B0-----:R-:W0:Y:S01]  /*00e0*/  I2F.U32.RP R8, R3 ;  /* 0x0000000300087306 */ /* 0x001e220000209000 */
[----:B------:R-:W-:Y:S02]  /*00f0*/  IADD3 R2, PT, PT, R0, R3, RZ ;  /* 0x0000000300027210 */ /* 0x000fe40007ffe0ff */
[----:B------:R-:W-:Y:S02]  /*0100*/  ISETP.NE.U32.AND P2, PT, R3, RZ, PT ;  /* 0x000000ff0300720c */ /* 0x000fe40003f45070 */
[C---:B------:R-:W-:Y:S02]  /*0110*/  ISETP.GE.AND P0, PT, R2.reuse, UR7, PT ;  /* 0x0000000702007c0c */ /* 0x040fe4000bf06270 */
[----:B------:R-:W-:Y:S01]  /*0120*/  VIMNMX R7, PT, PT, R2, UR7, !PT ;  /* 0x0000000702077c48 */ /* 0x000fe2000ffe0100 */
[----:B0-----:R-:W0:Y:S02]  /*0130*/  MUFU.RCP R8, R8 ;  /* 0x0000000800087308 */ /* 0x001e240000001000 */
[----:B0-----:R-:W-:-:S06]  /*0140*/  IADD3 R4, PT, PT, R8, 0xffffffe, RZ ;  /* 0x0ffffffe08047810 */ /* 0x001fcc0007ffe0ff */
[----:B------:R0:W1:Y:S02]  /*0150*/  F2I.FTZ.U32.TRUNC.NTZ R5, R4 ;  /* 0x0000000400057305 */ /* 0x000064000021f000 */
[----:B0-----:R-:W-:Y:S02]  /*0160*/  IMAD.MOV.U32 R4, RZ, RZ, RZ ;  /* 0x000000ffff047224 */ /* 0x001fe400078e00ff */
[----:B-1----:R-:W-:-:S04]  /*0170*/  IMAD.MOV R6, RZ, RZ, -R5 ;  /* 0x000000ffff067224 */ /* 0x002fc800078e0a05 */
[----:B------:R-:W-:Y:S01]  /*0180*/  IMAD R9, R6, R3, RZ ;  /* 0x0000000306097224 */ /* 0x000fe200078e02ff */
[----:B------:R-:W-:-:S03]  /*0190*/  SEL R6, RZ, 0x1, P0 ;  /* 0x00000001ff067807 */ /* 0x000fc60000000000 */
[----:B------:R-:W-:Y:S01]  /*01a0*/  IMAD.HI.U32 R5, R5, R9, R4 ;  /* 0x0000000905057227 */ /* 0x000fe200078e0004 */
[----:B------:R-:W-:-:S05]  /*01b0*/  IADD3 R2, PT, PT, R7, -R2, -R6 ;  /* 0x8000000207027210 */ /* 0x000fca0007ffe806 */
[----:B------:R-:W-:-:S05]  /*01c0*/  IMAD.HI.U32 R5, R5, R2, RZ ;  /* 0x0000000205057227 */ /* 0x000fca00078e00ff */
[----:B------:R-:W-:-:S05]  /*01d0*/  IADD3 R4, PT, PT, -R5, RZ, RZ ;  /* 0x000000ff05047210 */ /* 0x000fca0007ffe1ff */
[----:B------:R-:W-:-:S05]  /*01e0*/  IMAD R2, R3, R4, R2 ;  /* 0x0000000403027224 */ /* 0x000fca00078e0202 */
[----:B------:R-:W-:-:S13]  /*01f0*/  ISETP.GE.U32.AND P0, PT, R2, R3, PT ;  /* 0x000000030200720c */ /* 0x000fda0003f06070 */
[----:B------:R-:W-:Y:S01]  /*0200*/  @P0 IMAD.IADD R2, R2, 0x1, -R3 ;  /* 0x0000000102020824 */ /* 0x000fe200078e0a03 */
[----:B------:R-:W-:-:S04]  /*0210*/  @P0 IADD3 R5, PT, PT, R5, 0x1, RZ ;  /* 0x0000000105050810 */ /* 0x000fc80007ffe0ff */
[----:B------:R-:W-:-:S13]  /*0220*/  ISETP.GE.U32.AND P1, PT, R2, R3, PT ;  /* 0x000000030200720c */ /* 0x000fda0003f26070 */
[----:B------:R-:W-:Y:S01]  /*0230*/  @P1 VIADD R5, R5, 0x1 ;  /* 0x0000000105051836 */ /* 0x000fe20000000000 */
[----:B------:R-:W-:-:S04]  /*0240*/  @!P2 LOP3.LUT R5, RZ, R3, RZ, 0x33, !PT ;  /* 0x00000003ff05a212 */ /* 0x000fc800078e33ff */
[----:B------:R-:W-:-:S04]  /*0250*/  IADD3 R5, PT, PT, R6, R5, RZ ;  /* 0x0000000506057210 */ /* 0x000fc80007ffe0ff */
[C---:B------:R-:W-:Y:S02]  /*0260*/  LOP3.LUT R2, R5.reuse, 0x3, RZ, 0xc0, !PT ;  /* 0x0000000305027812 */ /* 0x040fe400078ec0ff */
[----:B------:R-:W-:Y:S02]  /*0270*/  ISETP.GE.U32.AND P1, PT, R5, 0x3, PT ;  /* 0x000000030500780c */ /* 0x000fe40003f26070 */
[----:B------:R-:W-:Y:S01]  /*0280*/  ISETP.NE.AND P0, PT, R2, 0x3, PT ;  /* 0x000000030200780c */ /* 0x000fe20003f05270 */
[----:B------:R-:W-:-:S12]  /*0290*/  IMAD.MOV.U32 R2, RZ, RZ, RZ ;  /* 0x000000ffff027224 */ /* 0x000fd800078e00ff */
[----:B------:R-:W-:Y:S05]  /*02a0*/  @!P0 BRA `(.L_x_7) ;  /* 0x0000000000348947 */ /* 0x000fea0003800000 */
[----:B------:R-:W0:Y:S01]  /*02b0*/  LDC.64 R6, c[0x0][0x380] ;  /* 0x0000e000ff067b82 */ /* 0x000e220000000a00 */
[----:B------:R-:W-:Y:S01]  /*02c0*/  VIADD R5, R5, 0x1 ;  /* 0x0000000105057836 */ /* 0x000fe20000000000 */
[----:B------:R-:W-:Y:S01]  /*02d0*/  MOV R2, RZ ;  /* 0x000000ff00027202 */ /* 0x000fe20000000f00 */
[----:B------:R-:W-:-:S03]  /*02e0*/  IMAD.MOV.U32 R12, RZ, RZ, R0 ;  /* 0x000000ffff0c7224 */ /* 0x000fc600078e0000 */
[----:B------:R-:W-:-:S04]  /*02f0*/  LOP3.LUT R5, R5, 0x3, RZ, 0xc0, !PT ;  /* 0x0000000305057812 */ /* 0x000fc800078ec0ff */
[----:B------:R-:W-:-:S07]  /*0300*/  IADD3 R8, PT, PT, -R5, RZ, RZ ;  /* 0x000000ff05087210 */ /* 0x000fce0007ffe1ff */
.L_x_8:
[----:B0-----:R-:W-:-:S06]  /*0310*/  IMAD.WIDE R4, R12, 0x4, R6 ;  /* 0x000000040c047825 */ /* 0x001fcc00078e0206 */
[----:B------:R-:W2:Y:S01]  /*0320*/  LDG.E R5, desc[UR4][R4.64] ;  /* 0x0000000404057981 */ /* 0x000ea2000c1e1900 */
[----:B------:R-:W-:Y:S01]  /*0330*/  VIADD R8, R8, 0x1 ;  /* 0x0000000108087836 */ /* 0x000fe20000000000 */
[----:B------:R-:W-:-:S04]  /*0340*/  IADD3 R12, PT, PT, R12, R3, RZ ;  /* 0x000000030c0c7210 */ /* 0x000fc80007ffe0ff */
[----:B------:R-:W-:Y:S01]  /*0350*/  ISETP.NE.AND P0, PT, R8, RZ, PT ;  /* 0x000000ff0800720c */ /* 0x000fe20003f05270 */
[----:B--2---:R-:W-:-:S12]  /*0360*/  FADD R2, R5, R2 ;  /* 0x0000000205027221 */ /* 0x004fd80000000000 */
[----:B------:R-:W-:Y:S05]  /*0370*/  @P0 BRA `(.L_x_8) ;  /* 0xfffffffc00e40947 */ /* 0x000fea000383ffff */
.L_x_7:
[----:B------:R-:W-:Y:S05]  /*0380*/  BSYNC.RECONVERGENT B1 ;  /* 0x0000000000017941 */ /* 0x000fea0003800200 */
.L_x_6:
[----:B------:R-:W-:Y:S05]  /*0390*/  @!P1 BRA `(.L_x_5) ;  /* 0x0000000000409947 */ /* 0x000fea0003800000 */
.L_x_9:
[----:B------:R-:W0:Y:S02]  /*03a0*/  LDC.64 R4, c[0x0][0x380] ;  /* 0x0000e000ff047b82 */ /* 0x000e240000000a00 */
[----:B0-----:R-:W-:-:S04]  /*03b0*/  IMAD.WIDE R10, R12, 0x4, R4 ;  /* 0x000000040c0a7825 */ /* 0x001fc800078e0204 */
[C---:B------:R-:W-:Y:S02]  /*03c0*/  IMAD.WIDE R4, R3.reuse, 0x4, R10 ;  /* 0x0000000403047825 */ /* 0x040fe400078e020a */
[----:B------:R-:W2:Y:S02]  /*03d0*/  LDG.E R11, desc[UR4][R10.64] ;  /* 0x000000040a0b7981 */ /* 0x000ea4000c1e1900 */
[C---:B------:R-:W-:Y:S02]  /*03e0*/  IMAD.WIDE R6, R3.reuse, 0x4, R4 ;  /* 0x0000000403067825 */ /* 0x040fe400078e0204 */
[----:B------:R-:W3:Y:S02]  /*03f0*/  LDG.E R5, desc[UR4][R4.64] ;  /* 0x0000000404057981 */ /* 0x000ee4000c1e1900 */
[C---:B------:R-:W-:Y:S02]  /*0400*/  IMAD.WIDE R8, R3.reuse, 0x4, R6 ;  /* 0x0000000403087825 */ /* 0x040fe400078e0206 */
[----:B------:R-:W4:Y:S04]  /*0410*/  LDG.E R7, desc[UR4][R6.64] ;  /* 0x0000000406077981 */ /* 0x000f28000c1e1900 */
[----:B------:R-:W5:Y:S01]  /*0420*/  LDG.E R9, desc[UR4][R8.64] ;  /* 0x0000000408097981 */ /* 0x000f62000c1e1900 */
[----:B------:R-:W-:-:S05]  /*0430*/  IMAD R12, R3, 0x4, R12 ;  /* 0x00000004030c7824 */ /* 0x000fca00078e020c */
[----:B------:R-:W-:Y:S01]  /*0440*/  ISETP.GE.AND P0, PT, R12, UR7, PT ;  /* 0x000000070c007c0c */ /* 0x000fe2000bf06270 */
[----:B--2---:R-:W-:-:S04]  /*0450*/  FADD R2, R11, R2 ;  /* 0x000000020b027221 */ /* 0x004fc80000000000 */
[----:B---3--:R-:W-:-:S04]  /*0460*/  FADD R2, R2, R5 ;  /* 0x0000000502027221 */ /* 0x008fc80000000000 */
[----:B----4-:R-:W-:-:S04]  /*0470*/  FADD R2, R2, R7 ;  /* 0x0000000702027221 */ /* 0x010fc80000000000 */
[----:B-----5:R-:W-:Y:S01]  /*0480*/  FADD R2, R2, R9 ;  /* 0x0000000902027221 */ /* 0x020fe20000000000 */
[----:B------:R-:W-:Y:S06]  /*0490*/  @!P0 BRA `(.L_x_9) ;  /* 0xfffffffc00c08947 */ /* 0x000fec000383ffff */
.L_x_5:
[----:B------:R-:W-:Y:S05]  /*04a0*/  BSYNC.RECONVERGENT B0 ;  /* 0x0000000000007941 */ /* 0x000fea0003800200 */
.L_x_4:
[----:B------:R-:W0:Y:S02]  /*04b0*/  LDC.64 R4, c[0x0][0x388] ;  /* 0x0000e200ff047b82 */ /* 0x000e240000000a00 */
[----:B0-----:R-:W-:-:S05]  /*04c0*/  IMAD.WIDE R4, R0, 0x4, R4 ;  /* 0x0000000400047825 */ /* 0x001fca00078e0204 */
[----:B------:R-:W-:Y:S01]  /*04d0*/  STG.E desc[UR4][R4.64], R2 ;  /* 0x0000000204007986 */ /* 0x000fe2000c101904 */
[----:B------:R-:W-:Y:S05]  /*04e0*/  EXIT ;  /* 0x000000000000794d */ /* 0x000fea0003800000 */
.L_x_10:
        /* <DEDUP_REMOVED lines=9> */
.L_x_12:


//--------------------- .nv.shared.reserved.0     --------------------------
	.section	.nv.shared.reserved.0,"aw",@nobits
	.weak		__nv_reservedSMEM_offset_0_alias
	.size		__nv_reservedSMEM_offset_0_alias, 0, 64
	.other		__nv_reservedSMEM_offset_0_alias,@"STO_CUDA_RESERVED_SHARED STV_DEFAULT"
__nv_reservedSMEM_offset_0_alias:
	.zero		0
	.zero		64


//--------------------- .nv.constant0._Z11l2CacheTestPfS_ii --------------------------
	.section	.nv.constant0._Z11l2CacheTestPfS_ii,"a",@progbits
	.sectionflags	@""
	.align	4
.nv.constant0._Z11l2CacheTestPfS_ii:
	.zero		920


//--------------------- .nv.constant0._Z11l1CacheTestPfS_ii --------------------------
	.section	.nv.constant0._Z11l1CacheTestPfS_ii,"a",@progbits
	.sectionflags	@""
	.align	4
.nv.constant0._Z11l1CacheTestPfS_ii:
	.zero		920


//--------------------- SYMBOLS --------------------------

	.type		.nv.reservedSmem.offset0,@object
	.size		.nv.reservedSmem.offset0,0x4
